//
// Generated by NVIDIA NVVM Compiler
//
// Compiler Build ID: CL-36424714
// Cuda compilation tools, release 13.0, V13.0.88
// Based on NVVM 20.0.0
//

.version 9.0
.target sm_100
.address_size 64

	// .globl	_Z10naive_sortPii

.visible .entry _Z10naive_sortPii(
	.param .u64 .ptr .align 1 _Z10naive_sortPii_param_0,
	.param .u32 _Z10naive_sortPii_param_1
)
{
	.reg .pred 	%p<20>;
	.reg .b32 	%r<38>;
	.reg .b64 	%rd<5>;

	ld.param.u64 	%rd2, [_Z10naive_sortPii_param_0];
	ld.param.u32 	%r27, [_Z10naive_sortPii_param_1];
	setp.lt.s32 	%p1, %r27, 1;
	@%p1 bra 	$L__BB0_26;
	cvta.to.global.u64 	%rd3, %rd2;
	mov.u32 	%r29, %ntid.x;
	mov.u32 	%r30, %ctaid.x;
	mov.u32 	%r31, %tid.x;
	mad.lo.s32 	%r32, %r30, %r29, %r31;
	shl.b32 	%r1, %r32, 1;
	or.b32  	%r2, %r1, 1;
	add.s32 	%r3, %r27, -1;
	mul.wide.s32 	%rd4, %r1, 4;
	add.s64 	%rd1, %rd3, %rd4;
	and.b32  	%r4, %r27, 3;
	setp.lt.u32 	%p2, %r27, 4;
	mov.b32 	%r37, 0;
	@%p2 bra 	$L__BB0_16;
	and.b32  	%r37, %r27, 2147483644;
	neg.s32 	%r34, %r37;
$L__BB0_3:
	setp.ge.s32 	%p3, %r1, %r3;
	@%p3 bra 	$L__BB0_6;
	ld.global.u32 	%r8, [%rd1];
	ld.global.u32 	%r9, [%rd1+4];
	setp.le.s32 	%p4, %r8, %r9;
	@%p4 bra 	$L__BB0_6;
	st.global.u32 	[%rd1], %r9;
	st.global.u32 	[%rd1+4], %r8;
$L__BB0_6:
	setp.ge.s32 	%p5, %r2, %r3;
	bar.sync 	0;
	@%p5 bra 	$L__BB0_9;
	ld.global.u32 	%r10, [%rd1+4];
	ld.global.u32 	%r11, [%rd1+8];
	setp.le.s32 	%p6, %r10, %r11;
	@%p6 bra 	$L__BB0_9;
	st.global.u32 	[%rd1+4], %r11;
	st.global.u32 	[%rd1+8], %r10;
$L__BB0_9:
	setp.ge.s32 	%p7, %r1, %r3;
	bar.sync 	0;
	@%p7 bra 	$L__BB0_12;
	ld.global.u32 	%r12, [%rd1];
	ld.global.u32 	%r13, [%rd1+4];
	setp.le.s32 	%p8, %r12, %r13;
	@%p8 bra 	$L__BB0_12;
	st.global.u32 	[%rd1], %r13;
	st.global.u32 	[%rd1+4], %r12;
$L__BB0_12:
	setp.ge.s32 	%p9, %r2, %r3;
	bar.sync 	0;
	@%p9 bra 	$L__BB0_15;
	ld.global.u32 	%r14, [%rd1+4];
	ld.global.u32 	%r15, [%rd1+8];
	setp.le.s32 	%p10, %r14, %r15;
	@%p10 bra 	$L__BB0_15;
	st.global.u32 	[%rd1+4], %r15;
	st.global.u32 	[%rd1+8], %r14;
$L__BB0_15:
	bar.sync 	0;
	add.s32 	%r34, %r34, 4;
	setp.ne.s32 	%p11, %r34, 0;
	@%p11 bra 	$L__BB0_3;
$L__BB0_16:
	setp.eq.s32 	%p12, %r4, 0;
	@%p12 bra 	$L__BB0_26;
	neg.s32 	%r36, %r4;
$L__BB0_18:
	.pragma "nounroll";
	and.b32  	%r33, %r37, 1;
	setp.eq.b32 	%p13, %r33, 1;
	not.pred 	%p14, %p13;
	@%p14 bra 	$L__BB0_22;
	setp.ge.s32 	%p15, %r2, %r3;
	@%p15 bra 	$L__BB0_25;
	ld.global.u32 	%r21, [%rd1+4];
	ld.global.u32 	%r22, [%rd1+8];
	setp.le.s32 	%p16, %r21, %r22;
	@%p16 bra 	$L__BB0_25;
	st.global.u32 	[%rd1+4], %r22;
	st.global.u32 	[%rd1+8], %r21;
	bra.uni 	$L__BB0_25;
$L__BB0_22:
	setp.ge.s32 	%p17, %r1, %r3;
	@%p17 bra 	$L__BB0_25;
	ld.global.u32 	%r23, [%rd1];
	ld.global.u32 	%r24, [%rd1+4];
	setp.le.s32 	%p18, %r23, %r24;
	@%p18 bra 	$L__BB0_25;
	st.global.u32 	[%rd1], %r24;
	st.global.u32 	[%rd1+4], %r23;
$L__BB0_25:
	bar.sync 	0;
	add.s32 	%r37, %r37, 1;
	add.s32 	%r36, %r36, 1;
	setp.ne.s32 	%p19, %r36, 0;
	@%p19 bra 	$L__BB0_18;
$L__BB0_26:
	ret;

}


// ===== COMPILED SASS (sm_100) =====

	.target	sm_100

	.elftype	@"ET_EXEC"


//--------------------- .note.nv.tkinfo           --------------------------
	.section	.note.nv.tkinfo,"",@"SHT_NOTE"
	.sectionflags	@"SHF_NOTE_NV_TKINFO"
	.tkinfo
        /*0018*/ 	.word	0x00000002
        /*0030*/ 	.string	""
        /*0030*/ 	.string	"ptxas"
        /*0030*/ 	.string	"Cuda compilation tools, release 13.0, V13.0.88"
        /*0030*/ 	.string	"Build cuda_13.0.r13.0/compiler.36424714_0"
        /*0030*/ 	.string	"-arch sm_100 -m 64 "



//--------------------- .note.nv.cuinfo           --------------------------
	.section	.note.nv.cuinfo,"",@"SHT_NOTE"
	.sectionflags	@"SHF_NOTE_NV_CUINFO"
        /*0018*/ 	.short	0x0002
        /*001a*/ 	.short	0x0064
        /*001c*/ 	.short	0x0082
	.zero		2


//--------------------- .nv.info                  --------------------------
	.section	.nv.info,"",@"SHT_CUDA_INFO"
	.align	4


	//----- nvinfo : EIATTR_REGCOUNT
	.align		4
        /*0000*/ 	.byte	0x04, 0x2f
        /*0002*/ 	.short	(.L_1 - .L_0)
	.align		4
.L_0:
        /*0004*/ 	.word	index@(_Z10naive_sortPii)
        /*0008*/ 	.word	0x0000000d


	//----- nvinfo : EIATTR_FRAME_SIZE
	.align		4
.L_1:
        /*000c*/ 	.byte	0x04, 0x11
        /*000e*/ 	.short	(.L_3 - .L_2)
	.align		4
.L_2:
        /*0010*/ 	.word	index@(_Z10naive_sortPii)
        /*0014*/ 	.word	0x00000000


	//----- nvinfo : EIATTR_MIN_STACK_SIZE
	.align		4
.L_3:
        /*0018*/ 	.byte	0x04, 0x12
        /*001a*/ 	.short	(.L_5 - .L_4)
	.align		4
.L_4:
        /*001c*/ 	.word	index@(_Z10naive_sortPii)
        /*0020*/ 	.word	0x00000000
.L_5:


//--------------------- .nv.compat                --------------------------
	.section	.nv.compat,"",@"SHT_CUDA_COMPAT_INFO"
	.align	4
        /*0000*/ 	.byte	0x02, 0x09, 0x00, 0x00, 0x02, 0x02, 0x01, 0x00, 0x02, 0x05, 0x05, 0x00, 0x03, 0x07, 0x01, 0x01
        /*0010*/ 	.byte	0x02, 0x03, 0x00, 0x00, 0x02, 0x06, 0x01, 0x00, 0x04, 0x0b, 0x08, 0x00, 0x09, 0x00, 0x00, 0x00
        /*0020*/ 	.byte	0x00, 0x00, 0x00, 0x00


//--------------------- .nv.info._Z10naive_sortPii --------------------------
	.section	.nv.info._Z10naive_sortPii,"",@"SHT_CUDA_INFO"
	.sectionflags	@""
	.align	4


	//----- nvinfo : EIATTR_CUDA_API_VERSION
	.align		4
        /*0000*/ 	.byte	0x04, 0x37
        /*0002*/ 	.short	(.L_7 - .L_6)
.L_6:
        /*0004*/ 	.word	0x00000082


	//----- nvinfo : EIATTR_KPARAM_INFO
	.align		4
.L_7:
        /*0008*/ 	.byte	0x04, 0x17
        /*000a*/ 	.short	(.L_9 - .L_8)
.L_8:
        /*000c*/ 	.word	0x00000000
        /*0010*/ 	.short	0x0001
        /*0012*/ 	.short	0x0008
        /*0014*/ 	.byte	0x00, 0xf0, 0x11, 0x00


	//----- nvinfo : EIATTR_KPARAM_INFO
	.align		4
.L_9:
        /*0018*/ 	.byte	0x04, 0x17
        /*001a*/ 	.short	(.L_11 - .L_10)
.L_10:
        /*001c*/ 	.word	0x00000000
        /*0020*/ 	.short	0x0000
        /*0022*/ 	.short	0x0000
        /*0024*/ 	.byte	0x00, 0xf5, 0x21, 0x00


	//----- nvinfo : EIATTR_SPARSE_MMA_MASK
	.align		4
.L_11:
        /*0028*/ 	.byte	0x03, 0x50
        /*002a*/ 	.short	0x0000


	//----- nvinfo : EIATTR_MAXREG_COUNT
	.align		4
        /*002c*/ 	.byte	0x03, 0x1b
        /*002e*/ 	.short	0x00ff


	//----- nvinfo : EIATTR_NUM_BARRIERS
	.align		4
        /*0030*/ 	.byte	0x02, 0x4c
        /*0032*/ 	.byte	0x01
	.zero		1


	//----- nvinfo : EIATTR_MERCURY_ISA_VERSION
	.align		4
        /*0034*/ 	.byte	0x03, 0x5f
        /*0036*/ 	.short	0x0101


	//----- nvinfo : EIATTR_VRC_CTA_INIT_COUNT
	.align		4
        /*0038*/ 	.byte	0x02, 0x4a
	.zero		1
	.zero		1


	//----- nvinfo : EIATTR_EXIT_INSTR_OFFSETS
	.align		4
        /*003c*/ 	.byte	0x04, 0x1c
        /*003e*/ 	.short	(.L_13 - .L_12)


	//   ....[0]....
.L_12:
        /*0040*/ 	.word	0x00000030


	//   ....[1]....
        /*0044*/ 	.word	0x000003f0


	//   ....[2]....
        /*0048*/ 	.word	0x000005b0


	//----- nvinfo : EIATTR_CRS_STACK_SIZE
	.align		4
.L_13:
        /*004c*/ 	.byte	0x04, 0x1e
        /*004e*/ 	.short	(.L_15 - .L_14)
.L_14:
        /*0050*/ 	.word	0x00000000


	//----- nvinfo : EIATTR_CBANK_PARAM_SIZE
	.align		4
.L_15:
        /*0054*/ 	.byte	0x03, 0x19
        /*0056*/ 	.short	0x000c


	//----- nvinfo : EIATTR_PARAM_CBANK
	.align		4
        /*0058*/ 	.byte	0x04, 0x0a
        /*005a*/ 	.short	(.L_17 - .L_16)
	.align		4
.L_16:
        /*005c*/ 	.word	index@(.nv.constant0._Z10naive_sortPii)
        /*0060*/ 	.short	0x0380
        /*0062*/ 	.short	0x000c


	//----- nvinfo : EIATTR_SW_WAR
	.align		4
.L_17:
        /*0064*/ 	.byte	0x04, 0x36
        /*0066*/ 	.short	(.L_19 - .L_18)
.L_18:
        /*0068*/ 	.word	0x00000008
.L_19:


//--------------------- .nv.callgraph             --------------------------
	.section	.nv.callgraph,"",@"SHT_CUDA_CALLGRAPH"
	.align	4
	.sectionentsize	8
	.align		4
        /*0000*/ 	.word	0x00000000
	.align		4
        /*0004*/ 	.word	0xffffffff
	.align		4
        /*0008*/ 	.word	0x00000000
	.align		4
        /*000c*/ 	.word	0xfffffffe
	.align		4
        /*0010*/ 	.word	0x00000000
	.align		4
        /*0014*/ 	.word	0xfffffffd
	.align		4
        /*0018*/ 	.word	0x00000000
	.align		4
        /*001c*/ 	.word	0xfffffffc


//--------------------- .text._Z10naive_sortPii   --------------------------
	.section	.text._Z10naive_sortPii,"ax",@progbits
	.align	128
        .global         _Z10naive_sortPii
        .type           _Z10naive_sortPii,@function
        .size           _Z10naive_sortPii,(.L_x_15 - _Z10naive_sortPii)
        .other          _Z10naive_sortPii,@"STO_CUDA_ENTRY STV_DEFAULT"
_Z10naive_sortPii:
.text._Z10naive_sortPii:
[----:B------:R-:W-:Y:S08]  /*0000*/  LDC R1, c[0x0][0x37c] ;  /* 0x0000df00ff017b82 */ /* 0x000ff00000000800 */
[----:B------:R-:W0:Y:S02]  /*0010*/  LDC R8, c[0x0][0x388] ;  /* 0x0000e200ff087b82 */ /* 0x000e240000000800 */
[----:B0-----:R-:W-:-:S13]  /*0020*/  ISETP.GE.AND P0, PT, R8, 0x1, PT ;  /* 0x000000010800780c */ /* 0x001fda0003f06270 */
[----:B------:R-:W-:Y:S05]  /*0030*/  @!P0 EXIT ;  /* 0x000000000000894d */ /* 0x000fea0003800000 */
[----:B------:R-:W0:Y:S01]  /*0040*/  S2R R0, SR_CTAID.X ;  /* 0x0000000000007919 */ /* 0x000e220000002500 */
[----:B------:R-:W0:Y:S01]  /*0050*/  LDCU UR6, c[0x0][0x360] ;  /* 0x00006c00ff0677ac */ /* 0x000e220008000800 */
[----:B------:R-:W1:Y:S01]  /*0060*/  LDC.64 R2, c[0x0][0x380] ;  /* 0x0000e000ff027b82 */ /* 0x000e620000000a00 */
[C---:B------:R-:W-:Y:S01]  /*0070*/  ISETP.GE.U32.AND P0, PT, R8.reuse, 0x4, PT ;  /* 0x000000040800780c */ /* 0x040fe20003f06070 */
[----:B------:R-:W0:Y:S01]  /*0080*/  S2R R5, SR_TID.X ;  /* 0x0000000000057919 */ /* 0x000e220000002100 */
[----:B------:R-:W2:Y:S01]  /*0090*/  LDCU.64 UR4, c[0x0][0x358] ;  /* 0x00006b00ff0477ac */ /* 0x000ea20008000a00 */
[C---:B------:R-:W-:Y:S01]  /*00a0*/  VIADD R4, R8.reuse, 0xffffffff ;  /* 0xffffffff08047836 */ /* 0x040fe20000000000 */
[----:B------:R-:W-:Y:S01]  /*00b0*/  LOP3.LUT R6, R8, 0x3, RZ, 0xc0, !PT ;  /* 0x0000000308067812 */ /* 0x000fe200078ec0ff */
[----:B------:R-:W-:Y:S02]  /*00c0*/  IMAD.MOV.U32 R7, RZ, RZ, RZ ;  /* 0x000000ffff077224 */ /* 0x000fe400078e00ff */
[----:B0-----:R-:W-:-:S04]  /*00d0*/  IMAD R0, R0, UR6, R5 ;  /* 0x0000000600007c24 */ /* 0x001fc8000f8e0205 */
[----:B------:R-:W-:-:S04]  /*00e0*/  IMAD.SHL.U32 R5, R0, 0x2, RZ ;  /* 0x0000000200057824 */ /* 0x000fc800078e00ff */
[C---:B------:R-:W-:Y:S02]  /*00f0*/  VIADD R0, R5.reuse, 0x1 ;  /* 0x0000000105007836 */ /* 0x040fe40000000000 */
[----:B-1----:R-:W-:Y:S01]  /*0100*/  IMAD.WIDE R2, R5, 0x4, R2 ;  /* 0x0000000405027825 */ /* 0x002fe200078e0202 */
[----:B--2---:R-:W-:Y:S06]  /*0110*/  @!P0 BRA `(.L_x_0) ;  /* 0x0000000000b08947 */ /* 0x004fec0003800000 */
[----:B------:R-:W-:Y:S02]  /*0120*/  LOP3.LUT R7, R8, 0x7ffffffc, RZ, 0xc0, !PT ;  /* 0x7ffffffc08077812 */ /* 0x000fe400078ec0ff */
[----:B------:R-:W-:-:S03]  /*0130*/  ISETP.GE.AND P1, PT, R5, R4, PT ;  /* 0x000000040500720c */ /* 0x000fc60003f26270 */
[----:B------:R-:W-:-:S10]  /*0140*/  IMAD.MOV R10, RZ, RZ, -R7 ;  /* 0x000000ffff0a7224 */ /* 0x000fd400078e0a07 */
.L_x_9:
[----:B------:R-:W-:Y:S01]  /*0150*/  BSSY.RECONVERGENT B0, `(.L_x_1) ;  /* 0x0000008000007945 */ /* 0x000fe20003800200 */
[----:B------:R-:W-:-:S03]  /*0160*/  ISETP.GE.AND P0, PT, R0, R4, PT ;  /* 0x000000040000720c */ /* 0x000fc60003f06270 */
[----:B0123--:R-:W-:Y:S10]  /*0170*/  @P1 BRA `(.L_x_2) ;  /* 0x0000000000141947 */ /* 0x00fff40003800000 */
[----:B------:R-:W2:Y:S04]  /*0180*/  LDG.E R9, desc[UR4][R2.64] ;  /* 0x0000000402097981 */ /* 0x000ea8000c1e1900 */
[----:B------:R-:W2:Y:S02]  /*0190*/  LDG.E R8, desc[UR4][R2.64+0x4] ;  /* 0x0000040402087981 */ /* 0x000ea4000c1e1900 */
[----:B--2---:R-:W-:-:S13]  /*01a0*/  ISETP.GT.AND P1, PT, R9, R8, PT ;  /* 0x000000080900720c */ /* 0x004fda0003f24270 */
[----:B------:R0:W-:Y:S04]  /*01b0*/  @P1 STG.E desc[UR4][R2.64], R8 ;  /* 0x0000000802001986 */ /* 0x0001e8000c101904 */
[----:B------:R0:W-:Y:S02]  /*01c0*/  @P1 STG.E desc[UR4][R2.64+0x4], R9 ;  /* 0x0000040902001986 */ /* 0x0001e4000c101904 */
.L_x_2:
[----:B------:R-:W-:Y:S05]  /*01d0*/  BSYNC.RECONVERGENT B0 ;  /* 0x0000000000007941 */ /* 0x000fea0003800200 */
.L_x_1:
[----:B------:R-:W-:Y:S01]  /*01e0*/  BAR.SYNC.DEFER_BLOCKING 0x0 ;  /* 0x0000000000007b1d */ /* 0x000fe20000010000 */
[----:B------:R-:W-:-:S05]  /*01f0*/  ISETP.GE.AND P1, PT, R5, R4, PT ;  /* 0x000000040500720c */ /* 0x000fca0003f26270 */
[----:B------:R-:W-:Y:S04]  /*0200*/  BSSY.RECONVERGENT B0, `(.L_x_3) ;  /* 0x0000007000007945 */ /* 0x000fe80003800200 */
[----:B------:R-:W-:Y:S05]  /*0210*/  @P0 BRA `(.L_x_4) ;  /* 0x0000000000140947 */ /* 0x000fea0003800000 */
[----:B0-----:R-:W2:Y:S04]  /*0220*/  LDG.E R9, desc[UR4][R2.64+0x4] ;  /* 0x0000040402097981 */ /* 0x001ea8000c1e1900 */
[----:B------:R-:W2:Y:S02]  /*0230*/  LDG.E R8, desc[UR4][R2.64+0x8] ;  /* 0x0000080402087981 */ /* 0x000ea4000c1e1900 */
[----:B--2---:R-:W-:-:S13]  /*0240*/  ISETP.GT.AND P2, PT, R9, R8, PT ;  /* 0x000000080900720c */ /* 0x004fda0003f44270 */
[----:B------:R1:W-:Y:S04]  /*0250*/  @P2 STG.E desc[UR4][R2.64+0x4], R8 ;  /* 0x0000040802002986 */ /* 0x0003e8000c101904 */
[----:B------:R1:W-:Y:S02]  /*0260*/  @P2 STG.E desc[UR4][R2.64+0x8], R9 ;  /* 0x0000080902002986 */ /* 0x0003e4000c101904 */
.L_x_4:
[----:B------:R-:W-:Y:S05]  /*0270*/  BSYNC.RECONVERGENT B0 ;  /* 0x0000000000007941 */ /* 0x000fea0003800200 */
.L_x_3:
[----:B------:R-:W-:Y:S06]  /*0280*/  BAR.SYNC.DEFER_BLOCKING 0x0 ;  /* 0x0000000000007b1d */ /* 0x000fec0000010000 */
[----:B------:R-:W-:Y:S04]  /*0290*/  BSSY.RECONVERGENT B0, `(.L_x_5) ;  /* 0x0000007000007945 */ /* 0x000fe80003800200 */
[----:B------:R-:W-:Y:S05]  /*02a0*/  @P1 BRA `(.L_x_6) ;  /* 0x0000000000141947 */ /* 0x000fea0003800000 */
[----:B01----:R-:W2:Y:S04]  /*02b0*/  LDG.E R9, desc[UR4][R2.64] ;  /* 0x0000000402097981 */ /* 0x003ea8000c1e1900 */
[----:B------:R-:W2:Y:S02]  /*02c0*/  LDG.E R8, desc[UR4][R2.64+0x4] ;  /* 0x0000040402087981 */ /* 0x000ea4000c1e1900 */
[----:B--2---:R-:W-:-:S13]  /*02d0*/  ISETP.GT.AND P2, PT, R9, R8, PT ;  /* 0x000000080900720c */ /* 0x004fda0003f44270 */
[----:B------:R2:W-:Y:S04]  /*02e0*/  @P2 STG.E desc[UR4][R2.64], R8 ;  /* 0x0000000802002986 */ /* 0x0005e8000c101904 */
[----:B------:R2:W-:Y:S02]  /*02f0*/  @P2 STG.E desc[UR4][R2.64+0x4], R9 ;  /* 0x0000040902002986 */ /* 0x0005e4000c101904 */
.L_x_6:
[----:B------:R-:W-:Y:S05]  /*0300*/  BSYNC.RECONVERGENT B0 ;  /* 0x0000000000007941 */ /* 0x000fea0003800200 */
.L_x_5:
[----:B------:R-:W-:Y:S01]  /*0310*/  VIADD R10, R10, 0x4 ;  /* 0x000000040a0a7836 */ /* 0x000fe20000000000 */
[----:B------:R-:W-:Y:S04]  /*0320*/  BAR.SYNC.DEFER_BLOCKING 0x0 ;  /* 0x0000000000007b1d */ /* 0x000fe80000010000 */
[----:B------:R-:W-:Y:S02]  /*0330*/  ISETP.NE.AND P2, PT, R10, RZ, PT ;  /* 0x000000ff0a00720c */ /* 0x000fe40003f45270 */
[----:B------:R-:W-:Y:S04]  /*0340*/  BSSY.RECONVERGENT B0, `(.L_x_7) ;  /* 0x0000007000007945 */ /* 0x000fe80003800200 */
[----:B------:R-:W-:Y:S07]  /*0350*/  @P0 BRA `(.L_x_8) ;  /* 0x0000000000140947 */ /* 0x000fee0003800000 */
[----:B012---:R-:W2:Y:S04]  /*0360*/  LDG.E R9, desc[UR4][R2.64+0x4] ;  /* 0x0000040402097981 */ /* 0x007ea8000c1e1900 */
[----:B------:R-:W2:Y:S02]  /*0370*/  LDG.E R8, desc[UR4][R2.64+0x8] ;  /* 0x0000080402087981 */ /* 0x000ea4000c1e1900 */
[----:B--2---:R-:W-:-:S13]  /*0380*/  ISETP.GT.AND P0, PT, R9, R8, PT ;  /* 0x000000080900720c */ /* 0x004fda0003f04270 */
[----:B------:R3:W-:Y:S04]  /*0390*/  @P0 STG.E desc[UR4][R2.64+0x4], R8 ;  /* 0x0000040802000986 */ /* 0x0007e8000c101904 */
[----:B------:R3:W-:Y:S02]  /*03a0*/  @P0 STG.E desc[UR4][R2.64+0x8], R9 ;  /* 0x0000080902000986 */ /* 0x0007e4000c101904 */
.L_x_8:
[----:B------:R-:W-:Y:S05]  /*03b0*/  BSYNC.RECONVERGENT B0 ;  /* 0x0000000000007941 */ /* 0x000fea0003800200 */
.L_x_7:
[----:B------:R-:W-:Y:S06]  /*03c0*/  BAR.SYNC.DEFER_BLOCKING 0x0 ;  /* 0x0000000000007b1d */ /* 0x000fec0000010000 */
[----:B------:R-:W-:Y:S05]  /*03d0*/  @P2 BRA `(.L_x_9) ;  /* 0xfffffffc005c2947 */ /* 0x000fea000383ffff */
.L_x_0:
[----:B------:R-:W-:-:S13]  /*03e0*/  ISETP.NE.AND P0, PT, R6, RZ, PT ;  /* 0x000000ff0600720c */ /* 0x000fda0003f05270 */
[----:B------:R-:W-:Y:S05]  /*03f0*/  @!P0 EXIT ;  /* 0x000000000000894d */ /* 0x000fea0003800000 */
[----:B------:R-:W-:-:S07]  /*0400*/  IMAD.MOV R6, RZ, RZ, -R6 ;  /* 0x000000ffff067224 */ /* 0x000fce00078e0a06 */
.L_x_13:
[----:B0123--:R-:W-:Y:S01]  /*0410*/  LOP3.LUT R8, R7, 0x1, RZ, 0xc0, !PT ;  /* 0x0000000107087812 */ /* 0x00ffe200078ec0ff */
[----:B------:R-:W-:Y:S01]  /*0420*/  VIADD R6, R6, 0x1 ;  /* 0x0000000106067836 */ /* 0x000fe20000000000 */
[----:B------:R-:W-:Y:S02]  /*0430*/  BSSY.RECONVERGENT B0, `(.L_x_10) ;  /* 0x0000014000007945 */ /* 0x000fe40003800200 */
[----:B------:R-:W-:Y:S02]  /*0440*/  ISETP.NE.U32.AND P1, PT, R8, 0x1, PT ;  /* 0x000000010800780c */ /* 0x000fe40003f25070 */
[----:B------:R-:W-:-:S11]  /*0450*/  ISETP.NE.AND P0, PT, R6, RZ, PT ;  /* 0x000000ff0600720c */ /* 0x000fd60003f05270 */
[----:B------:R-:W-:Y:S05]  /*0460*/  @P1 BRA `(.L_x_11) ;  /* 0x0000000000241947 */ /* 0x000fea0003800000 */
[----:B------:R-:W-:-:S13]  /*0470*/  ISETP.GE.AND P1, PT, R0, R4, PT ;  /* 0x000000040000720c */ /* 0x000fda0003f26270 */
[----:B------:R-:W-:Y:S05]  /*0480*/  @P1 BRA `(.L_x_12) ;  /* 0x0000000000381947 */ /* 0x000fea0003800000 */
[----:B------:R-:W2:Y:S04]  /*0490*/  LDG.E R9, desc[UR4][R2.64+0x4] ;  /* 0x0000040402097981 */ /* 0x000ea8000c1e1900 */
[----:B------:R-:W2:Y:S02]  /*04a0*/  LDG.E R8, desc[UR4][R2.64+0x8] ;  /* 0x0000080402087981 */ /* 0x000ea4000c1e1900 */
[----:B--2---:R-:W-:-:S13]  /*04b0*/  ISETP.GT.AND P1, PT, R9, R8, PT ;  /* 0x000000080900720c */ /* 0x004fda0003f24270 */
[----:B------:R-:W-:Y:S05]  /*04c0*/  @!P1 BRA `(.L_x_12) ;  /* 0x0000000000289947 */ /* 0x000fea0003800000 */
[----:B------:R0:W-:Y:S04]  /*04d0*/  STG.E desc[UR4][R2.64+0x4], R8 ;  /* 0x0000040802007986 */ /* 0x0001e8000c101904 */
[----:B------:R0:W-:Y:S01]  /*04e0*/  STG.E desc[UR4][R2.64+0x8], R9 ;  /* 0x0000080902007986 */ /* 0x0001e2000c101904 */
[----:B------:R-:W-:Y:S05]  /*04f0*/  BRA `(.L_x_12) ;  /* 0x00000000001c7947 */ /* 0x000fea0003800000 */
.L_x_11:
[----:B------:R-:W-:-:S13]  /*0500*/  ISETP.GE.AND P1, PT, R5, R4, PT ;  /* 0x000000040500720c */ /* 0x000fda0003f26270 */
[----:B------:R-:W-:Y:S05]  /*0510*/  @P1 BRA `(.L_x_12) ;  /* 0x0000000000141947 */ /* 0x000fea0003800000 */
[----:B------:R-:W2:Y:S04]  /*0520*/  LDG.E R9, desc[UR4][R2.64] ;  /* 0x0000000402097981 */ /* 0x000ea8000c1e1900 */
[----:B------:R-:W2:Y:S02]  /*0530*/  LDG.E R8, desc[UR4][R2.64+0x4] ;  /* 0x0000040402087981 */ /* 0x000ea4000c1e1900 */
[----:B--2---:R-:W-:-:S13]  /*0540*/  ISETP.GT.AND P1, PT, R9, R8, PT ;  /* 0x000000080900720c */ /* 0x004fda0003f24270 */
[----:B------:R1:W-:Y:S04]  /*0550*/  @P1 STG.E desc[UR4][R2.64], R8 ;  /* 0x0000000802001986 */ /* 0x0003e8000c101904 */
[----:B------:R1:W-:Y:S02]  /*0560*/  @P1 STG.E desc[UR4][R2.64+0x4], R9 ;  /* 0x0000040902001986 */ /* 0x0003e4000c101904 */
.L_x_12:
[----:B------:R-:W-:Y:S05]  /*0570*/  BSYNC.RECONVERGENT B0 ;  /* 0x0000000000007941 */ /* 0x000fea0003800200 */
.L_x_10:
[----:B------:R-:W-:Y:S01]  /*0580*/  BAR.SYNC.DEFER_BLOCKING 0x0 ;  /* 0x0000000000007b1d */ /* 0x000fe20000010000 */
[----:B------:R-:W-:-:S05]  /*0590*/  VIADD R7, R7, 0x1 ;  /* 0x0000000107077836 */ /* 0x000fca0000000000 */
[----:B------:R-:W-:Y:S05]  /*05a0*/  @P0 BRA `(.L_x_13) ;  /* 0xfffffffc00980947 */ /* 0x000fea000383ffff */
[----:B------:R-:W-:Y:S05]  /*05b0*/  EXIT ;  /* 0x000000000000794d */ /* 0x000fea0003800000 */
.L_x_14:
[----:B------:R-:W-:-:S00]  /*05c0*/  BRA `(.L_x_14) ;  /* 0xfffffffc00fc7947 */ /* 0x000fc0000383ffff */
[----:B------:R-:W-:-:S00]  /*05d0*/  NOP ;  /* 0x0000000000007918 */ /* 0x000fc00000000000 */
        /* <DEDUP_REMOVED lines=10> */
.L_x_15:


//--------------------- .nv.shared.reserved.0     --------------------------
	.section	.nv.shared.reserved.0,"aw",@nobits
	.weak		__nv_reservedSMEM_offset_0_alias
	.size		__nv_reservedSMEM_offset_0_alias, 0, 64
	.other		__nv_reservedSMEM_offset_0_alias,@"STO_CUDA_RESERVED_SHARED STV_DEFAULT"
__nv_reservedSMEM_offset_0_alias:
	.zero		0
	.zero		64


//--------------------- .nv.constant0._Z10naive_sortPii --------------------------
	.section	.nv.constant0._Z10naive_sortPii,"a",@progbits
	.sectionflags	@""
	.align	4
.nv.constant0._Z10naive_sortPii:
	.zero		908


//--------------------- SYMBOLS --------------------------

	.type		.nv.reservedSmem.offset0,@object
	.size		.nv.reservedSmem.offset0,0x4
